//
// Generated by NVIDIA NVVM Compiler
//
// Compiler Build ID: CL-36424714
// Cuda compilation tools, release 13.0, V13.0.88
// Based on NVVM 20.0.0
//

.version 9.0
.target sm_100
.address_size 64

	// .globl	_Z5printv
.extern .func  (.param .b32 func_retval0) vprintf
(
	.param .b64 vprintf_param_0,
	.param .b64 vprintf_param_1
)
;
.global .align 1 .b8 $str[21] = {66, 108, 111, 99, 107, 32, 37, 100, 44, 32, 116, 104, 114, 101, 97, 100, 32, 37, 100, 10};

.visible .entry _Z5printv()
{
	.local .align 8 .b8 	__local_depot0[8];
	.reg .b64 	%SP;
	.reg .b64 	%SPL;
	.reg .b32 	%r<5>;
	.reg .b64 	%rd<5>;

	mov.u64 	%SPL, __local_depot0;
	cvta.local.u64 	%SP, %SPL;
	add.u64 	%rd1, %SP, 0;
	add.u64 	%rd2, %SPL, 0;
	mov.u32 	%r1, %ctaid.x;
	mov.u32 	%r2, %tid.x;
	st.local.v2.u32 	[%rd2], {%r1, %r2};
	mov.u64 	%rd3, $str;
	cvta.global.u64 	%rd4, %rd3;
	{ // callseq 0, 0
	.param .b64 param0;
	st.param.b64 	[param0], %rd4;
	.param .b64 param1;
	st.param.b64 	[param1], %rd1;
	.param .b32 retval0;
	call.uni (retval0), 
	vprintf, 
	(
	param0, 
	param1
	);
	ld.param.b32 	%r3, [retval0];
	} // callseq 0
	ret;

}


// ===== COMPILED SASS (sm_100) =====

	.target	sm_100

	.elftype	@"ET_EXEC"


//--------------------- .note.nv.tkinfo           --------------------------
	.section	.note.nv.tkinfo,"",@"SHT_NOTE"
	.sectionflags	@"SHF_NOTE_NV_TKINFO"
	.tkinfo
        /*0018*/ 	.word	0x00000002
        /*0030*/ 	.string	""
        /*0030*/ 	.string	"ptxas"
        /*0030*/ 	.string	"Cuda compilation tools, release 13.0, V13.0.88"
        /*0030*/ 	.string	"Build cuda_13.0.r13.0/compiler.36424714_0"
        /*0030*/ 	.string	"-arch sm_100 -m 64 "



//--------------------- .note.nv.cuinfo           --------------------------
	.section	.note.nv.cuinfo,"",@"SHT_NOTE"
	.sectionflags	@"SHF_NOTE_NV_CUINFO"
        /*0018*/ 	.short	0x0002
        /*001a*/ 	.short	0x0064
        /*001c*/ 	.short	0x0082
	.zero		2


//--------------------- .nv.info                  --------------------------
	.section	.nv.info,"",@"SHT_CUDA_INFO"
	.align	4


	//----- nvinfo : EIATTR_REGCOUNT
	.align		4
        /*0000*/ 	.byte	0x04, 0x2f
        /*0002*/ 	.short	(.L_2 - .L_1)
	.align		4
.L_1:
        /*0004*/ 	.word	index@(_Z5printv)
        /*0008*/ 	.word	0x00000018


	//----- nvinfo : EIATTR_FRAME_SIZE
	.align		4
.L_2:
        /*000c*/ 	.byte	0x04, 0x11
        /*000e*/ 	.short	(.L_4 - .L_3)
	.align		4
.L_3:
        /*0010*/ 	.word	index@(_Z5printv)
        /*0014*/ 	.word	0x00000008


	//----- nvinfo : EIATTR_MIN_STACK_SIZE
	.align		4
.L_4:
        /*0018*/ 	.byte	0x04, 0x12
        /*001a*/ 	.short	(.L_6 - .L_5)
	.align		4
.L_5:
        /*001c*/ 	.word	index@(_Z5printv)
        /*0020*/ 	.word	0x00000008
.L_6:


//--------------------- .nv.compat                --------------------------
	.section	.nv.compat,"",@"SHT_CUDA_COMPAT_INFO"
	.align	4
        /*0000*/ 	.byte	0x02, 0x09, 0x00, 0x00, 0x02, 0x02, 0x01, 0x00, 0x02, 0x05, 0x05, 0x00, 0x03, 0x07, 0x01, 0x01
        /*0010*/ 	.byte	0x02, 0x03, 0x00, 0x00, 0x02, 0x06, 0x01, 0x00, 0x04, 0x0b, 0x08, 0x00, 0x09, 0x00, 0x00, 0x00
        /*0020*/ 	.byte	0x00, 0x00, 0x00, 0x00


//--------------------- .nv.info._Z5printv        --------------------------
	.section	.nv.info._Z5printv,"",@"SHT_CUDA_INFO"
	.sectionflags	@""
	.align	4


	//----- nvinfo : EIATTR_CUDA_API_VERSION
	.align		4
        /*0000*/ 	.byte	0x04, 0x37
        /*0002*/ 	.short	(.L_8 - .L_7)
.L_7:
        /*0004*/ 	.word	0x00000082


	//----- nvinfo : EIATTR_SPARSE_MMA_MASK
	.align		4
.L_8:
        /*0008*/ 	.byte	0x03, 0x50
        /*000a*/ 	.short	0x0000


	//----- nvinfo : EIATTR_MAXREG_COUNT
	.align		4
        /*000c*/ 	.byte	0x03, 0x1b
        /*000e*/ 	.short	0x00ff


	//----- nvinfo : EIATTR_EXTERNS
	.align		4
        /*0010*/ 	.byte	0x04, 0x0f
        /*0012*/ 	.short	(.L_10 - .L_9)


	//   ....[0]....
	.align		4
.L_9:
        /*0014*/ 	.word	index@(vprintf)


	//----- nvinfo : EIATTR_MERCURY_ISA_VERSION
	.align		4
.L_10:
        /*0018*/ 	.byte	0x03, 0x5f
        /*001a*/ 	.short	0x0101


	//----- nvinfo : EIATTR_VRC_CTA_INIT_COUNT
	.align		4
        /*001c*/ 	.byte	0x02, 0x4a
	.zero		1
	.zero		1


	//----- nvinfo : EIATTR_SYSCALL_OFFSETS
	.align		4
        /*0020*/ 	.byte	0x04, 0x46
        /*0022*/ 	.short	(.L_12 - .L_11)


	//   ....[0]....
.L_11:
        /*0024*/ 	.word	0x000000f0


	//----- nvinfo : EIATTR_EXIT_INSTR_OFFSETS
	.align		4
.L_12:
        /*0028*/ 	.byte	0x04, 0x1c
        /*002a*/ 	.short	(.L_14 - .L_13)


	//   ....[0]....
.L_13:
        /*002c*/ 	.word	0x00000100


	//----- nvinfo : EIATTR_SW_WAR
	.align		4
.L_14:
        /*0030*/ 	.byte	0x04, 0x36
        /*0032*/ 	.short	(.L_16 - .L_15)
.L_15:
        /*0034*/ 	.word	0x00000008
.L_16:


//--------------------- .nv.callgraph             --------------------------
	.section	.nv.callgraph,"",@"SHT_CUDA_CALLGRAPH"
	.align	4
	.sectionentsize	8
	.align		4
        /*0000*/ 	.word	0x00000000
	.align		4
        /*0004*/ 	.word	0xffffffff
	.align		4
        /*0008*/ 	.word	index@(_Z5printv)
	.align		4
        /*000c*/ 	.word	index@(vprintf)
	.align		4
        /*0010*/ 	.word	0x00000000
	.align		4
        /*0014*/ 	.word	0xfffffffe
	.align		4
        /*0018*/ 	.word	0x00000000
	.align		4
        /*001c*/ 	.word	0xfffffffd
	.align		4
        /*0020*/ 	.word	0x00000000
	.align		4
        /*0024*/ 	.word	0xfffffffc


//--------------------- .nv.constant4             --------------------------
	.section	.nv.constant4,"a",@progbits
	.align	8
	.align		8
.nv.constant4:
        /*0000*/ 	.dword	vprintf
	.align		8
        /*0008*/ 	.dword	$str


//--------------------- .text._Z5printv           --------------------------
	.section	.text._Z5printv,"ax",@progbits
	.align	128
        .global         _Z5printv
        .type           _Z5printv,@function
        .size           _Z5printv,(.L_x_2 - _Z5printv)
        .other          _Z5printv,@"STO_CUDA_ENTRY STV_DEFAULT"
_Z5printv:
.text._Z5printv:
[----:B------:R-:W0:Y:S01]  /*0000*/  LDC R1, c[0x0][0x37c] ;  /* 0x0000df00ff017b82 */ /* 0x000e220000000800 */
[----:B------:R-:W1:Y:S01]  /*0010*/  S2R R8, SR_CTAID.X ;  /* 0x0000000000087919 */ /* 0x000e620000002500 */
[----:B0-----:R-:W-:Y:S01]  /*0020*/  VIADD R1, R1, 0xfffffff8 ;  /* 0xfffffff801017836 */ /* 0x001fe20000000000 */
[----:B------:R-:W-:Y:S01]  /*0030*/  MOV R0, 0x0 ;  /* 0x0000000000007802 */ /* 0x000fe20000000f00 */
[----:B------:R-:W0:Y:S01]  /*0040*/  LDCU UR4, c[0x0][0x2f8] ;  /* 0x00005f00ff0477ac */ /* 0x000e220008000800 */
[----:B------:R-:W1:Y:S03]  /*0050*/  S2R R9, SR_TID.X ;  /* 0x0000000000097919 */ /* 0x000e660000002100 */
[----:B------:R2:W3:Y:S01]  /*0060*/  LDC.64 R2, c[0x4][R0] ;  /* 0x0100000000027b82 */ /* 0x0004e20000000a00 */
[----:B------:R-:W4:Y:S01]  /*0070*/  LDCU.64 UR6, c[0x4][0x8] ;  /* 0x01000100ff0677ac */ /* 0x000f220008000a00 */
[----:B------:R-:W5:Y:S01]  /*0080*/  LDCU UR5, c[0x0][0x2fc] ;  /* 0x00005f80ff0577ac */ /* 0x000f620008000800 */
[----:B0-----:R-:W-:Y:S01]  /*0090*/  IADD3 R6, P0, PT, R1, UR4, RZ ;  /* 0x0000000401067c10 */ /* 0x001fe2000ff1e0ff */
[----:B----4-:R-:W-:Y:S01]  /*00a0*/  IMAD.U32 R4, RZ, RZ, UR6 ;  /* 0x00000006ff047e24 */ /* 0x010fe2000f8e00ff */
[----:B------:R-:W-:-:S03]  /*00b0*/  MOV R5, UR7 ;  /* 0x0000000700057c02 */ /* 0x000fc60008000f00 */
[----:B-----5:R-:W-:Y:S01]  /*00c0*/  IMAD.X R7, RZ, RZ, UR5, P0 ;  /* 0x00000005ff077e24 */ /* 0x020fe200080e06ff */
[----:B-1----:R2:W-:Y:S07]  /*00d0*/  STL.64 [R1], R8 ;  /* 0x0000000801007387 */ /* 0x0025ee0000100a00 */
[----:B------:R-:W-:-:S07]  /*00e0*/  LEPC R20, `(.L_x_0) ;  /* 0x000000001014794e */ /* 0x000fce0000000000 */
[----:B--23--:R-:W-:Y:S05]  /*00f0*/  CALL.ABS.NOINC R2 ;  /* 0x0000000002007343 */ /* 0x00cfea0003c00000 */
.L_x_0:
[----:B------:R-:W-:Y:S05]  /*0100*/  EXIT ;  /* 0x000000000000794d */ /* 0x000fea0003800000 */
.L_x_1:
[----:B------:R-:W-:-:S00]  /*0110*/  BRA `(.L_x_1) ;  /* 0xfffffffc00fc7947 */ /* 0x000fc0000383ffff */
[----:B------:R-:W-:-:S00]  /*0120*/  NOP ;  /* 0x0000000000007918 */ /* 0x000fc00000000000 */
        /* <DEDUP_REMOVED lines=13> */
.L_x_2:


//--------------------- .nv.global.init           --------------------------
	.section	.nv.global.init,"aw",@progbits
.nv.global.init:
	.type		$str,@object
	.size		$str,(.L_0 - $str)
$str:
        /*0000*/ 	.byte	0x42, 0x6c, 0x6f, 0x63, 0x6b, 0x20, 0x25, 0x64, 0x2c, 0x20, 0x74, 0x68, 0x72, 0x65, 0x61, 0x64
        /*0010*/ 	.byte	0x20, 0x25, 0x64, 0x0a, 0x00
.L_0:


//--------------------- .nv.shared.reserved.0     --------------------------
	.section	.nv.shared.reserved.0,"aw",@nobits
	.weak		__nv_reservedSMEM_offset_0_alias
	.size		__nv_reservedSMEM_offset_0_alias, 0, 64
	.other		__nv_reservedSMEM_offset_0_alias,@"STO_CUDA_RESERVED_SHARED STV_DEFAULT"
__nv_reservedSMEM_offset_0_alias:
	.zero		0
	.zero		64


//--------------------- .nv.constant0._Z5printv   --------------------------
	.section	.nv.constant0._Z5printv,"a",@progbits
	.sectionflags	@""
	.align	4
.nv.constant0._Z5printv:
	.zero		896


//--------------------- SYMBOLS --------------------------

	.type		.nv.reservedSmem.offset0,@object
	.size		.nv.reservedSmem.offset0,0x4
	.type		vprintf,@function
